//
// Generated by NVIDIA NVVM Compiler
//
// Compiler Build ID: CL-36424714
// Cuda compilation tools, release 13.0, V13.0.88
// Based on NVVM 20.0.0
//

.version 9.0
.target sm_100
.address_size 64

	// .globl	_Z6add100Pi

.visible .entry _Z6add100Pi(
	.param .u64 .ptr .align 1 _Z6add100Pi_param_0
)
{
	.reg .b32 	%r<4>;
	.reg .b64 	%rd<5>;

	ld.param.u64 	%rd1, [_Z6add100Pi_param_0];
	cvta.to.global.u64 	%rd2, %rd1;
	mov.u32 	%r1, %tid.x;
	mul.wide.u32 	%rd3, %r1, 4;
	add.s64 	%rd4, %rd2, %rd3;
	ld.global.u32 	%r2, [%rd4];
	add.s32 	%r3, %r2, 100;
	st.global.u32 	[%rd4], %r3;
	ret;

}


// ===== COMPILED SASS (sm_100) =====

	.target	sm_100

	.elftype	@"ET_EXEC"


//--------------------- .note.nv.tkinfo           --------------------------
	.section	.note.nv.tkinfo,"",@"SHT_NOTE"
	.sectionflags	@"SHF_NOTE_NV_TKINFO"
	.tkinfo
        /*0018*/ 	.word	0x00000002
        /*0030*/ 	.string	""
        /*0030*/ 	.string	"ptxas"
        /*0030*/ 	.string	"Cuda compilation tools, release 13.0, V13.0.88"
        /*0030*/ 	.string	"Build cuda_13.0.r13.0/compiler.36424714_0"
        /*0030*/ 	.string	"-arch sm_100 -m 64 "



//--------------------- .note.nv.cuinfo           --------------------------
	.section	.note.nv.cuinfo,"",@"SHT_NOTE"
	.sectionflags	@"SHF_NOTE_NV_CUINFO"
        /*0018*/ 	.short	0x0002
        /*001a*/ 	.short	0x0064
        /*001c*/ 	.short	0x0082
	.zero		2


//--------------------- .nv.info                  --------------------------
	.section	.nv.info,"",@"SHT_CUDA_INFO"
	.align	4


	//----- nvinfo : EIATTR_REGCOUNT
	.align		4
        /*0000*/ 	.byte	0x04, 0x2f
        /*0002*/ 	.short	(.L_1 - .L_0)
	.align		4
.L_0:
        /*0004*/ 	.word	index@(_Z6add100Pi)
        /*0008*/ 	.word	0x00000008


	//----- nvinfo : EIATTR_FRAME_SIZE
	.align		4
.L_1:
        /*000c*/ 	.byte	0x04, 0x11
        /*000e*/ 	.short	(.L_3 - .L_2)
	.align		4
.L_2:
        /*0010*/ 	.word	index@(_Z6add100Pi)
        /*0014*/ 	.word	0x00000000


	//----- nvinfo : EIATTR_MIN_STACK_SIZE
	.align		4
.L_3:
        /*0018*/ 	.byte	0x04, 0x12
        /*001a*/ 	.short	(.L_5 - .L_4)
	.align		4
.L_4:
        /*001c*/ 	.word	index@(_Z6add100Pi)
        /*0020*/ 	.word	0x00000000
.L_5:


//--------------------- .nv.compat                --------------------------
	.section	.nv.compat,"",@"SHT_CUDA_COMPAT_INFO"
	.align	4
        /*0000*/ 	.byte	0x02, 0x09, 0x00, 0x00, 0x02, 0x02, 0x01, 0x00, 0x02, 0x05, 0x05, 0x00, 0x03, 0x07, 0x01, 0x01
        /*0010*/ 	.byte	0x02, 0x03, 0x00, 0x00, 0x02, 0x06, 0x01, 0x00, 0x04, 0x0b, 0x08, 0x00, 0x09, 0x00, 0x00, 0x00
        /*0020*/ 	.byte	0x00, 0x00, 0x00, 0x00


//--------------------- .nv.info._Z6add100Pi      --------------------------
	.section	.nv.info._Z6add100Pi,"",@"SHT_CUDA_INFO"
	.sectionflags	@""
	.align	4


	//----- nvinfo : EIATTR_CUDA_API_VERSION
	.align		4
        /*0000*/ 	.byte	0x04, 0x37
        /*0002*/ 	.short	(.L_7 - .L_6)
.L_6:
        /*0004*/ 	.word	0x00000082


	//----- nvinfo : EIATTR_KPARAM_INFO
	.align		4
.L_7:
        /*0008*/ 	.byte	0x04, 0x17
        /*000a*/ 	.short	(.L_9 - .L_8)
.L_8:
        /*000c*/ 	.word	0x00000000
        /*0010*/ 	.short	0x0000
        /*0012*/ 	.short	0x0000
        /*0014*/ 	.byte	0x00, 0xf5, 0x21, 0x00


	//----- nvinfo : EIATTR_SPARSE_MMA_MASK
	.align		4
.L_9:
        /*0018*/ 	.byte	0x03, 0x50
        /*001a*/ 	.short	0x0000


	//----- nvinfo : EIATTR_MAXREG_COUNT
	.align		4
        /*001c*/ 	.byte	0x03, 0x1b
        /*001e*/ 	.short	0x00ff


	//----- nvinfo : EIATTR_MERCURY_ISA_VERSION
	.align		4
        /*0020*/ 	.byte	0x03, 0x5f
        /*0022*/ 	.short	0x0101


	//----- nvinfo : EIATTR_VRC_CTA_INIT_COUNT
	.align		4
        /*0024*/ 	.byte	0x02, 0x4a
	.zero		1
	.zero		1


	//----- nvinfo : EIATTR_EXIT_INSTR_OFFSETS
	.align		4
        /*0028*/ 	.byte	0x04, 0x1c
        /*002a*/ 	.short	(.L_11 - .L_10)


	//   ....[0]....
.L_10:
        /*002c*/ 	.word	0x00000080


	//----- nvinfo : EIATTR_CBANK_PARAM_SIZE
	.align		4
.L_11:
        /*0030*/ 	.byte	0x03, 0x19
        /*0032*/ 	.short	0x0008


	//----- nvinfo : EIATTR_PARAM_CBANK
	.align		4
        /*0034*/ 	.byte	0x04, 0x0a
        /*0036*/ 	.short	(.L_13 - .L_12)
	.align		4
.L_12:
        /*0038*/ 	.word	index@(.nv.constant0._Z6add100Pi)
        /*003c*/ 	.short	0x0380
        /*003e*/ 	.short	0x0008


	//----- nvinfo : EIATTR_SW_WAR
	.align		4
.L_13:
        /*0040*/ 	.byte	0x04, 0x36
        /*0042*/ 	.short	(.L_15 - .L_14)
.L_14:
        /*0044*/ 	.word	0x00000008
.L_15:


//--------------------- .nv.callgraph             --------------------------
	.section	.nv.callgraph,"",@"SHT_CUDA_CALLGRAPH"
	.align	4
	.sectionentsize	8
	.align		4
        /*0000*/ 	.word	0x00000000
	.align		4
        /*0004*/ 	.word	0xffffffff
	.align		4
        /*0008*/ 	.word	0x00000000
	.align		4
        /*000c*/ 	.word	0xfffffffe
	.align		4
        /*0010*/ 	.word	0x00000000
	.align		4
        /*0014*/ 	.word	0xfffffffd
	.align		4
        /*0018*/ 	.word	0x00000000
	.align		4
        /*001c*/ 	.word	0xfffffffc


//--------------------- .text._Z6add100Pi         --------------------------
	.section	.text._Z6add100Pi,"ax",@progbits
	.align	128
        .global         _Z6add100Pi
        .type           _Z6add100Pi,@function
        .size           _Z6add100Pi,(.L_x_1 - _Z6add100Pi)
        .other          _Z6add100Pi,@"STO_CUDA_ENTRY STV_DEFAULT"
_Z6add100Pi:
.text._Z6add100Pi:
[----:B------:R-:W-:Y:S01]  /*0000*/  LDC R1, c[0x0][0x37c] ;  /* 0x0000df00ff017b82 */ /* 0x000fe20000000800 */
[----:B------:R-:W0:Y:S07]  /*0010*/  S2R R5, SR_TID.X ;  /* 0x0000000000057919 */ /* 0x000e2e0000002100 */
[----:B------:R-:W0:Y:S01]  /*0020*/  LDC.64 R2, c[0x0][0x380] ;  /* 0x0000e000ff027b82 */ /* 0x000e220000000a00 */
[----:B------:R-:W1:Y:S01]  /*0030*/  LDCU.64 UR4, c[0x0][0x358] ;  /* 0x00006b00ff0477ac */ /* 0x000e620008000a00 */
[----:B0-----:R-:W-:-:S05]  /*0040*/  IMAD.WIDE.U32 R2, R5, 0x4, R2 ;  /* 0x0000000405027825 */ /* 0x001fca00078e0002 */
[----:B-1----:R-:W2:Y:S02]  /*0050*/  LDG.E R0, desc[UR4][R2.64] ;  /* 0x0000000402007981 */ /* 0x002ea4000c1e1900 */
[----:B--2---:R-:W-:-:S05]  /*0060*/  IADD3 R5, PT, PT, R0, 0x64, RZ ;  /* 0x0000006400057810 */ /* 0x004fca0007ffe0ff */
[----:B------:R-:W-:Y:S01]  /*0070*/  STG.E desc[UR4][R2.64], R5 ;  /* 0x0000000502007986 */ /* 0x000fe2000c101904 */
[----:B------:R-:W-:Y:S05]  /*0080*/  EXIT ;  /* 0x000000000000794d */ /* 0x000fea0003800000 */
.L_x_0:
[----:B------:R-:W-:-:S00]  /*0090*/  BRA `(.L_x_0) ;  /* 0xfffffffc00fc7947 */ /* 0x000fc0000383ffff */
[----:B------:R-:W-:-:S00]  /*00a0*/  NOP ;  /* 0x0000000000007918 */ /* 0x000fc00000000000 */
        /* <DEDUP_REMOVED lines=13> */
.L_x_1:


//--------------------- .nv.shared.reserved.0     --------------------------
	.section	.nv.shared.reserved.0,"aw",@nobits
	.weak		__nv_reservedSMEM_offset_0_alias
	.size		__nv_reservedSMEM_offset_0_alias, 0, 64
	.other		__nv_reservedSMEM_offset_0_alias,@"STO_CUDA_RESERVED_SHARED STV_DEFAULT"
__nv_reservedSMEM_offset_0_alias:
	.zero		0
	.zero		64


//--------------------- .nv.constant0._Z6add100Pi --------------------------
	.section	.nv.constant0._Z6add100Pi,"a",@progbits
	.sectionflags	@""
	.align	4
.nv.constant0._Z6add100Pi:
	.zero		904


//--------------------- SYMBOLS --------------------------

	.type		.nv.reservedSmem.offset0,@object
	.size		.nv.reservedSmem.offset0,0x4
